//
// Generated by NVIDIA NVVM Compiler
//
// Compiler Build ID: CL-36424714
// Cuda compilation tools, release 13.0, V13.0.88
// Based on NVVM 20.0.0
//

.version 9.0
.target sm_100
.address_size 64

	// .globl	_Z4initP5queue
.extern .func  (.param .b64 func_retval0) malloc
(
	.param .b64 malloc_param_0
)
;
.extern .func  (.param .b32 func_retval0) vprintf
(
	.param .b64 vprintf_param_0,
	.param .b64 vprintf_param_1
)
;
.global .align 1 .b8 $str[26] = {66, 108, 111, 99, 107, 58, 37, 100, 32, 84, 104, 114, 101, 97, 100, 58, 37, 100, 32, 105, 110, 58, 37, 100, 10};
.global .align 1 .b8 $str$1[29] = {66, 108, 111, 99, 107, 58, 37, 100, 32, 84, 104, 114, 101, 97, 100, 58, 37, 100, 32, 111, 117, 116, 58, 78, 85, 76, 76, 10};
.global .align 1 .b8 $str$2[27] = {66, 108, 111, 99, 107, 58, 37, 100, 32, 84, 104, 114, 101, 97, 100, 58, 37, 100, 32, 111, 117, 116, 58, 37, 100, 10};
.global .align 1 .b8 $str$3[4] = {37, 100, 9};
.global .align 1 .b8 $str$4[2] = {10};

.visible .entry _Z4initP5queue(
	.param .u64 .ptr .align 1 _Z4initP5queue_param_0
)
{
	.reg .b32 	%r<2>;
	.reg .b64 	%rd<6>;

	ld.param.u64 	%rd1, [_Z4initP5queue_param_0];
	cvta.to.global.u64 	%rd2, %rd1;
	{ // callseq 0, 0
	.param .b64 param0;
	st.param.b64 	[param0], 16;
	.param .b64 retval0;
	call.uni (retval0), 
	malloc, 
	(
	param0
	);
	ld.param.b64 	%rd3, [retval0];
	} // callseq 0
	mov.b32 	%r1, -1;
	st.u32 	[%rd3], %r1;
	mov.b64 	%rd5, 0;
	st.u64 	[%rd3+8], %rd5;
	st.global.u64 	[%rd2], %rd3;
	st.global.u64 	[%rd2+8], %rd3;
	ret;

}
	// .globl	_Z4showP5queue
.visible .entry _Z4showP5queue(
	.param .u64 .ptr .align 1 _Z4showP5queue_param_0
)
{
	.local .align 8 .b8 	__local_depot1[8];
	.reg .b64 	%SP;
	.reg .b64 	%SPL;
	.reg .pred 	%p<3>;
	.reg .b32 	%r<6>;
	.reg .b64 	%rd<14>;

	mov.u64 	%SPL, __local_depot1;
	cvta.local.u64 	%SP, %SPL;
	ld.param.u64 	%rd5, [_Z4showP5queue_param_0];
	cvta.to.global.u64 	%rd6, %rd5;
	ld.global.u64 	%rd13, [%rd6];
	setp.eq.s64 	%p1, %rd13, 0;
	@%p1 bra 	$L__BB1_3;
	add.u64 	%rd7, %SP, 0;
	add.u64 	%rd2, %SPL, 0;
	mov.u64 	%rd8, $str$3;
$L__BB1_2:
	ld.u32 	%r1, [%rd13];
	st.local.u32 	[%rd2], %r1;
	cvta.global.u64 	%rd9, %rd8;
	{ // callseq 1, 0
	.param .b64 param0;
	st.param.b64 	[param0], %rd9;
	.param .b64 param1;
	st.param.b64 	[param1], %rd7;
	.param .b32 retval0;
	call.uni (retval0), 
	vprintf, 
	(
	param0, 
	param1
	);
	ld.param.b32 	%r2, [retval0];
	} // callseq 1
	ld.u64 	%rd13, [%rd13+8];
	setp.ne.s64 	%p2, %rd13, 0;
	@%p2 bra 	$L__BB1_2;
$L__BB1_3:
	mov.u64 	%rd11, $str$4;
	cvta.global.u64 	%rd12, %rd11;
	{ // callseq 2, 0
	.param .b64 param0;
	st.param.b64 	[param0], %rd12;
	.param .b64 param1;
	st.param.b64 	[param1], 0;
	.param .b32 retval0;
	call.uni (retval0), 
	vprintf, 
	(
	param0, 
	param1
	);
	ld.param.b32 	%r4, [retval0];
	} // callseq 2
	ret;

}
	// .globl	_Z7app_bfsP5queue
.visible .entry _Z7app_bfsP5queue(
	.param .u64 .ptr .align 1 _Z7app_bfsP5queue_param_0
)
{
	.local .align 8 .b8 	__local_depot2[32];
	.reg .b64 	%SP;
	.reg .b64 	%SPL;
	.reg .pred 	%p<8>;
	.reg .b32 	%r<17>;
	.reg .b64 	%rd<30>;

	mov.u64 	%SPL, __local_depot2;
	cvta.local.u64 	%SP, %SPL;
	ld.param.u64 	%rd9, [_Z7app_bfsP5queue_param_0];
	cvta.to.global.u64 	%rd1, %rd9;
	add.u64 	%rd10, %SP, 0;
	add.u64 	%rd2, %SPL, 0;
	{ // callseq 3, 0
	.param .b64 param0;
	st.param.b64 	[param0], 16;
	.param .b64 retval0;
	call.uni (retval0), 
	malloc, 
	(
	param0
	);
	ld.param.b64 	%rd11, [retval0];
	} // callseq 3
	mov.u32 	%r1, %ctaid.x;
	and.b32  	%r3, %r1, 1;
	setp.eq.b32 	%p1, %r3, 1;
	not.pred 	%p2, %p1;
	@%p2 bra 	$L__BB2_6;
	mov.u32 	%r4, %ntid.x;
	mov.u32 	%r2, %tid.x;
	mad.lo.s32 	%r5, %r1, %r4, %r2;
	{ // callseq 4, 0
	.param .b64 param0;
	st.param.b64 	[param0], 16;
	.param .b64 retval0;
	call.uni (retval0), 
	malloc, 
	(
	param0
	);
	ld.param.b64 	%rd12, [retval0];
	} // callseq 4
	st.u32 	[%rd12], %r5;
	mov.b64 	%rd13, 0;
	st.u64 	[%rd12+8], %rd13;
$L__BB2_2:
	ld.global.u64 	%rd5, [%rd1+8];
	ld.u64 	%rd6, [%rd5+8];
	setp.ne.s64 	%p3, %rd6, 0;
	@%p3 bra 	$L__BB2_12;
	atom.relaxed.cas.b64 	%rd15, [%rd5+8], 0, %rd12;
	setp.eq.s64 	%p4, %rd15, 0;
	@%p4 bra 	$L__BB2_4;
	bra.uni 	$L__BB2_2;
$L__BB2_4:
	add.u64 	%rd16, %SP, 16;
	add.u64 	%rd17, %SPL, 16;
	ld.u32 	%r6, [%rd12];
	st.local.v2.u32 	[%rd17], {%r1, %r2};
	st.local.u32 	[%rd17+8], %r6;
	mov.u64 	%rd18, $str;
	cvta.global.u64 	%rd19, %rd18;
	{ // callseq 5, 0
	.param .b64 param0;
	st.param.b64 	[param0], %rd19;
	.param .b64 param1;
	st.param.b64 	[param1], %rd16;
	.param .b32 retval0;
	call.uni (retval0), 
	vprintf, 
	(
	param0, 
	param1
	);
	ld.param.b32 	%r7, [retval0];
	} // callseq 5
	atom.relaxed.global.cas.b64 	%rd20, [%rd1+8], %rd5, %rd12;
	bra.uni 	$L__BB2_11;
$L__BB2_5:
	atom.relaxed.global.cas.b64 	%rd26, [%rd1+8], %rd7, %rd8;
$L__BB2_6:
	ld.global.u64 	%rd7, [%rd1];
	ld.global.u64 	%rd21, [%rd1+8];
	ld.u64 	%rd8, [%rd7+8];
	setp.ne.s64 	%p5, %rd7, %rd21;
	@%p5 bra 	$L__BB2_9;
	setp.ne.s64 	%p7, %rd8, 0;
	@%p7 bra 	$L__BB2_5;
	mov.u32 	%r14, %tid.x;
	st.local.v2.u32 	[%rd2], {%r1, %r14};
	mov.u64 	%rd27, $str$1;
	cvta.global.u64 	%rd28, %rd27;
	{ // callseq 7, 0
	.param .b64 param0;
	st.param.b64 	[param0], %rd28;
	.param .b64 param1;
	st.param.b64 	[param1], %rd10;
	.param .b32 retval0;
	call.uni (retval0), 
	vprintf, 
	(
	param0, 
	param1
	);
	ld.param.b32 	%r15, [retval0];
	} // callseq 7
	bra.uni 	$L__BB2_11;
$L__BB2_9:
	ld.u32 	%r9, [%rd8];
	st.u32 	[%rd11], %r9;
	atom.relaxed.global.cas.b64 	%rd22, [%rd1], %rd7, %rd8;
	setp.ne.s64 	%p6, %rd7, %rd22;
	@%p6 bra 	$L__BB2_6;
	mov.u32 	%r10, %tid.x;
	ld.u32 	%r11, [%rd11];
	st.local.v2.u32 	[%rd2], {%r1, %r10};
	st.local.u32 	[%rd2+8], %r11;
	mov.u64 	%rd23, $str$2;
	cvta.global.u64 	%rd24, %rd23;
	{ // callseq 6, 0
	.param .b64 param0;
	st.param.b64 	[param0], %rd24;
	.param .b64 param1;
	st.param.b64 	[param1], %rd10;
	.param .b32 retval0;
	call.uni (retval0), 
	vprintf, 
	(
	param0, 
	param1
	);
	ld.param.b32 	%r12, [retval0];
	} // callseq 6
$L__BB2_11:
	ret;
$L__BB2_12:
	atom.relaxed.global.cas.b64 	%rd14, [%rd1+8], %rd5, %rd6;
	bra.uni 	$L__BB2_2;

}


// ===== COMPILED SASS (sm_100) =====

	.target	sm_100

	.elftype	@"ET_EXEC"


//--------------------- .note.nv.tkinfo           --------------------------
	.section	.note.nv.tkinfo,"",@"SHT_NOTE"
	.sectionflags	@"SHF_NOTE_NV_TKINFO"
	.tkinfo
        /*0018*/ 	.word	0x00000002
        /*0030*/ 	.string	""
        /*0030*/ 	.string	"ptxas"
        /*0030*/ 	.string	"Cuda compilation tools, release 13.0, V13.0.88"
        /*0030*/ 	.string	"Build cuda_13.0.r13.0/compiler.36424714_0"
        /*0030*/ 	.string	"-arch sm_100 -m 64 "



//--------------------- .note.nv.cuinfo           --------------------------
	.section	.note.nv.cuinfo,"",@"SHT_NOTE"
	.sectionflags	@"SHF_NOTE_NV_CUINFO"
        /*0018*/ 	.short	0x0002
        /*001a*/ 	.short	0x0064
        /*001c*/ 	.short	0x0082
	.zero		2


//--------------------- .nv.info                  --------------------------
	.section	.nv.info,"",@"SHT_CUDA_INFO"
	.align	4


	//----- nvinfo : EIATTR_REGCOUNT
	.align		4
        /*0000*/ 	.byte	0x04, 0x2f
        /*0002*/ 	.short	(.L_6 - .L_5)
	.align		4
.L_5:
        /*0004*/ 	.word	index@(_Z4initP5queue)
        /*0008*/ 	.word	0x00000018


	//----- nvinfo : EIATTR_FRAME_SIZE
	.align		4
.L_6:
        /*000c*/ 	.byte	0x04, 0x11
        /*000e*/ 	.short	(.L_8 - .L_7)
	.align		4
.L_7:
        /*0010*/ 	.word	index@(_Z4initP5queue)
        /*0014*/ 	.word	0x00000000


	//----- nvinfo : EIATTR_REGCOUNT
	.align		4
.L_8:
        /*0018*/ 	.byte	0x04, 0x2f
        /*001a*/ 	.short	(.L_10 - .L_9)
	.align		4
.L_9:
        /*001c*/ 	.word	index@(_Z4showP5queue)
        /*0020*/ 	.word	0x00000018


	//----- nvinfo : EIATTR_FRAME_SIZE
	.align		4
.L_10:
        /*0024*/ 	.byte	0x04, 0x11
        /*0026*/ 	.short	(.L_12 - .L_11)
	.align		4
.L_11:
        /*0028*/ 	.word	index@(_Z4showP5queue)
        /*002c*/ 	.word	0x00000008


	//----- nvinfo : EIATTR_REGCOUNT
	.align		4
.L_12:
        /*0030*/ 	.byte	0x04, 0x2f
        /*0032*/ 	.short	(.L_14 - .L_13)
	.align		4
.L_13:
        /*0034*/ 	.word	index@(_Z7app_bfsP5queue)
        /*0038*/ 	.word	0x00000024


	//----- nvinfo : EIATTR_FRAME_SIZE
	.align		4
.L_14:
        /*003c*/ 	.byte	0x04, 0x11
        /*003e*/ 	.short	(.L_16 - .L_15)
	.align		4
.L_15:
        /*0040*/ 	.word	index@(_Z7app_bfsP5queue)
        /*0044*/ 	.word	0x00000020


	//----- nvinfo : EIATTR_MIN_STACK_SIZE
	.align		4
.L_16:
        /*0048*/ 	.byte	0x04, 0x12
        /*004a*/ 	.short	(.L_18 - .L_17)
	.align		4
.L_17:
        /*004c*/ 	.word	index@(_Z7app_bfsP5queue)
        /*0050*/ 	.word	0x00000020


	//----- nvinfo : EIATTR_MIN_STACK_SIZE
	.align		4
.L_18:
        /*0054*/ 	.byte	0x04, 0x12
        /*0056*/ 	.short	(.L_20 - .L_19)
	.align		4
.L_19:
        /*0058*/ 	.word	index@(_Z4showP5queue)
        /*005c*/ 	.word	0x00000008


	//----- nvinfo : EIATTR_MIN_STACK_SIZE
	.align		4
.L_20:
        /*0060*/ 	.byte	0x04, 0x12
        /*0062*/ 	.short	(.L_22 - .L_21)
	.align		4
.L_21:
        /*0064*/ 	.word	index@(_Z4initP5queue)
        /*0068*/ 	.word	0x00000000
.L_22:


//--------------------- .nv.compat                --------------------------
	.section	.nv.compat,"",@"SHT_CUDA_COMPAT_INFO"
	.align	4
        /*0000*/ 	.byte	0x02, 0x09, 0x00, 0x00, 0x02, 0x02, 0x01, 0x00, 0x02, 0x05, 0x05, 0x00, 0x03, 0x07, 0x01, 0x01
        /*0010*/ 	.byte	0x02, 0x03, 0x00, 0x00, 0x02, 0x06, 0x01, 0x00, 0x04, 0x0b, 0x08, 0x00, 0x09, 0x00, 0x00, 0x00
        /*0020*/ 	.byte	0x00, 0x00, 0x00, 0x00


//--------------------- .nv.info._Z7app_bfsP5queue --------------------------
	.section	.nv.info._Z7app_bfsP5queue,"",@"SHT_CUDA_INFO"
	.sectionflags	@""
	.align	4


	//----- nvinfo : EIATTR_CUDA_API_VERSION
	.align		4
        /*0000*/ 	.byte	0x04, 0x37
        /*0002*/ 	.short	(.L_24 - .L_23)
.L_23:
        /*0004*/ 	.word	0x00000082


	//----- nvinfo : EIATTR_KPARAM_INFO
	.align		4
.L_24:
        /*0008*/ 	.byte	0x04, 0x17
        /*000a*/ 	.short	(.L_26 - .L_25)
.L_25:
        /*000c*/ 	.word	0x00000000
        /*0010*/ 	.short	0x0000
        /*0012*/ 	.short	0x0000
        /*0014*/ 	.byte	0x00, 0xf5, 0x21, 0x00


	//----- nvinfo : EIATTR_SPARSE_MMA_MASK
	.align		4
.L_26:
        /*0018*/ 	.byte	0x03, 0x50
        /*001a*/ 	.short	0x0000


	//----- nvinfo : EIATTR_MAXREG_COUNT
	.align		4
        /*001c*/ 	.byte	0x03, 0x1b
        /*001e*/ 	.short	0x00ff


	//----- nvinfo : EIATTR_EXTERNS
	.align		4
        /*0020*/ 	.byte	0x04, 0x0f
        /*0022*/ 	.short	(.L_28 - .L_27)


	//   ....[0]....
	.align		4
.L_27:
        /*0024*/ 	.word	index@(malloc)


	//   ....[1]....
	.align		4
        /*0028*/ 	.word	index@(vprintf)


	//----- nvinfo : EIATTR_MERCURY_ISA_VERSION
	.align		4
.L_28:
        /*002c*/ 	.byte	0x03, 0x5f
        /*002e*/ 	.short	0x0101


	//----- nvinfo : EIATTR_VRC_CTA_INIT_COUNT
	.align		4
        /*0030*/ 	.byte	0x02, 0x4a
	.zero		1
	.zero		1


	//----- nvinfo : EIATTR_SYSCALL_OFFSETS
	.align		4
        /*0034*/ 	.byte	0x04, 0x46
        /*0036*/ 	.short	(.L_30 - .L_29)


	//   ....[0]....
.L_29:
        /*0038*/ 	.word	0x000000b0


	//   ....[1]....
        /*003c*/ 	.word	0x00000180


	//   ....[2]....
        /*0040*/ 	.word	0x00000540


	//   ....[3]....
        /*0044*/ 	.word	0x000007a0


	//   ....[4]....
        /*0048*/ 	.word	0x00000930


	//----- nvinfo : EIATTR_EXIT_INSTR_OFFSETS
	.align		4
.L_30:
        /*004c*/ 	.byte	0x04, 0x1c
        /*004e*/ 	.short	(.L_32 - .L_31)


	//   ....[0]....
.L_31:
        /*0050*/ 	.word	0x00000580


	//   ....[1]....
        /*0054*/ 	.word	0x000007b0


	//   ....[2]....
        /*0058*/ 	.word	0x00000940


	//----- nvinfo : EIATTR_CRS_STACK_SIZE
	.align		4
.L_32:
        /*005c*/ 	.byte	0x04, 0x1e
        /*005e*/ 	.short	(.L_34 - .L_33)
.L_33:
        /*0060*/ 	.word	0x00000000


	//----- nvinfo : EIATTR_CBANK_PARAM_SIZE
	.align		4
.L_34:
        /*0064*/ 	.byte	0x03, 0x19
        /*0066*/ 	.short	0x0008


	//----- nvinfo : EIATTR_PARAM_CBANK
	.align		4
        /*0068*/ 	.byte	0x04, 0x0a
        /*006a*/ 	.short	(.L_36 - .L_35)
	.align		4
.L_35:
        /*006c*/ 	.word	index@(.nv.constant0._Z7app_bfsP5queue)
        /*0070*/ 	.short	0x0380
        /*0072*/ 	.short	0x0008


	//----- nvinfo : EIATTR_SW_WAR
	.align		4
.L_36:
        /*0074*/ 	.byte	0x04, 0x36
        /*0076*/ 	.short	(.L_38 - .L_37)
.L_37:
        /*0078*/ 	.word	0x00000008
.L_38:


//--------------------- .nv.info._Z4showP5queue   --------------------------
	.section	.nv.info._Z4showP5queue,"",@"SHT_CUDA_INFO"
	.sectionflags	@""
	.align	4


	//----- nvinfo : EIATTR_CUDA_API_VERSION
	.align		4
        /*0000*/ 	.byte	0x04, 0x37
        /*0002*/ 	.short	(.L_40 - .L_39)
.L_39:
        /*0004*/ 	.word	0x00000082


	//----- nvinfo : EIATTR_KPARAM_INFO
	.align		4
.L_40:
        /*0008*/ 	.byte	0x04, 0x17
        /*000a*/ 	.short	(.L_42 - .L_41)
.L_41:
        /*000c*/ 	.word	0x00000000
        /*0010*/ 	.short	0x0000
        /*0012*/ 	.short	0x0000
        /*0014*/ 	.byte	0x00, 0xf5, 0x21, 0x00


	//----- nvinfo : EIATTR_SPARSE_MMA_MASK
	.align		4
.L_42:
        /*0018*/ 	.byte	0x03, 0x50
        /*001a*/ 	.short	0x0000


	//----- nvinfo : EIATTR_MAXREG_COUNT
	.align		4
        /*001c*/ 	.byte	0x03, 0x1b
        /*001e*/ 	.short	0x00ff


	//----- nvinfo : EIATTR_EXTERNS
	.align		4
        /*0020*/ 	.byte	0x04, 0x0f
        /*0022*/ 	.short	(.L_44 - .L_43)


	//   ....[0]....
	.align		4
.L_43:
        /*0024*/ 	.word	index@(vprintf)


	//----- nvinfo : EIATTR_MERCURY_ISA_VERSION
	.align		4
.L_44:
        /*0028*/ 	.byte	0x03, 0x5f
        /*002a*/ 	.short	0x0101


	//----- nvinfo : EIATTR_VRC_CTA_INIT_COUNT
	.align		4
        /*002c*/ 	.byte	0x02, 0x4a
	.zero		1
	.zero		1


	//----- nvinfo : EIATTR_SYSCALL_OFFSETS
	.align		4
        /*0030*/ 	.byte	0x04, 0x46
        /*0032*/ 	.short	(.L_46 - .L_45)


	//   ....[0]....
.L_45:
        /*0034*/ 	.word	0x00000170


	//   ....[1]....
        /*0038*/ 	.word	0x00000240


	//----- nvinfo : EIATTR_EXIT_INSTR_OFFSETS
	.align		4
.L_46:
        /*003c*/ 	.byte	0x04, 0x1c
        /*003e*/ 	.short	(.L_48 - .L_47)


	//   ....[0]....
.L_47:
        /*0040*/ 	.word	0x00000250


	//----- nvinfo : EIATTR_CRS_STACK_SIZE
	.align		4
.L_48:
        /*0044*/ 	.byte	0x04, 0x1e
        /*0046*/ 	.short	(.L_50 - .L_49)
.L_49:
        /*0048*/ 	.word	0x00000000


	//----- nvinfo : EIATTR_CBANK_PARAM_SIZE
	.align		4
.L_50:
        /*004c*/ 	.byte	0x03, 0x19
        /*004e*/ 	.short	0x0008


	//----- nvinfo : EIATTR_PARAM_CBANK
	.align		4
        /*0050*/ 	.byte	0x04, 0x0a
        /*0052*/ 	.short	(.L_52 - .L_51)
	.align		4
.L_51:
        /*0054*/ 	.word	index@(.nv.constant0._Z4showP5queue)
        /*0058*/ 	.short	0x0380
        /*005a*/ 	.short	0x0008


	//----- nvinfo : EIATTR_SW_WAR
	.align		4
.L_52:
        /*005c*/ 	.byte	0x04, 0x36
        /*005e*/ 	.short	(.L_54 - .L_53)
.L_53:
        /*0060*/ 	.word	0x00000008
.L_54:


//--------------------- .nv.info._Z4initP5queue   --------------------------
	.section	.nv.info._Z4initP5queue,"",@"SHT_CUDA_INFO"
	.sectionflags	@""
	.align	4


	//----- nvinfo : EIATTR_CUDA_API_VERSION
	.align		4
        /*0000*/ 	.byte	0x04, 0x37
        /*0002*/ 	.short	(.L_56 - .L_55)
.L_55:
        /*0004*/ 	.word	0x00000082


	//----- nvinfo : EIATTR_KPARAM_INFO
	.align		4
.L_56:
        /*0008*/ 	.byte	0x04, 0x17
        /*000a*/ 	.short	(.L_58 - .L_57)
.L_57:
        /*000c*/ 	.word	0x00000000
        /*0010*/ 	.short	0x0000
        /*0012*/ 	.short	0x0000
        /*0014*/ 	.byte	0x00, 0xf5, 0x21, 0x00


	//----- nvinfo : EIATTR_SPARSE_MMA_MASK
	.align		4
.L_58:
        /*0018*/ 	.byte	0x03, 0x50
        /*001a*/ 	.short	0x0000


	//----- nvinfo : EIATTR_MAXREG_COUNT
	.align		4
        /*001c*/ 	.byte	0x03, 0x1b
        /*001e*/ 	.short	0x00ff


	//----- nvinfo : EIATTR_EXTERNS
	.align		4
        /*0020*/ 	.byte	0x04, 0x0f
        /*0022*/ 	.short	(.L_60 - .L_59)


	//   ....[0]....
	.align		4
.L_59:
        /*0024*/ 	.word	index@(malloc)


	//----- nvinfo : EIATTR_MERCURY_ISA_VERSION
	.align		4
.L_60:
        /*0028*/ 	.byte	0x03, 0x5f
        /*002a*/ 	.short	0x0101


	//----- nvinfo : EIATTR_VRC_CTA_INIT_COUNT
	.align		4
        /*002c*/ 	.byte	0x02, 0x4a
	.zero		1
	.zero		1


	//----- nvinfo : EIATTR_SYSCALL_OFFSETS
	.align		4
        /*0030*/ 	.byte	0x04, 0x46
        /*0032*/ 	.short	(.L_62 - .L_61)


	//   ....[0]....
.L_61:
        /*0034*/ 	.word	0x00000070


	//----- nvinfo : EIATTR_EXIT_INSTR_OFFSETS
	.align		4
.L_62:
        /*0038*/ 	.byte	0x04, 0x1c
        /*003a*/ 	.short	(.L_64 - .L_63)


	//   ....[0]....
.L_63:
        /*003c*/ 	.word	0x000000e0


	//----- nvinfo : EIATTR_CBANK_PARAM_SIZE
	.align		4
.L_64:
        /*0040*/ 	.byte	0x03, 0x19
        /*0042*/ 	.short	0x0008


	//----- nvinfo : EIATTR_PARAM_CBANK
	.align		4
        /*0044*/ 	.byte	0x04, 0x0a
        /*0046*/ 	.short	(.L_66 - .L_65)
	.align		4
.L_65:
        /*0048*/ 	.word	index@(.nv.constant0._Z4initP5queue)
        /*004c*/ 	.short	0x0380
        /*004e*/ 	.short	0x0008


	//----- nvinfo : EIATTR_SW_WAR
	.align		4
.L_66:
        /*0050*/ 	.byte	0x04, 0x36
        /*0052*/ 	.short	(.L_68 - .L_67)
.L_67:
        /*0054*/ 	.word	0x00000008
.L_68:


//--------------------- .nv.callgraph             --------------------------
	.section	.nv.callgraph,"",@"SHT_CUDA_CALLGRAPH"
	.align	4
	.sectionentsize	8
	.align		4
        /*0000*/ 	.word	0x00000000
	.align		4
        /*0004*/ 	.word	0xffffffff
	.align		4
        /*0008*/ 	.word	index@(_Z7app_bfsP5queue)
	.align		4
        /*000c*/ 	.word	index@(vprintf)
	.align		4
        /*0010*/ 	.word	index@(_Z7app_bfsP5queue)
	.align		4
        /*0014*/ 	.word	index@(malloc)
	.align		4
        /*0018*/ 	.word	index@(_Z4showP5queue)
	.align		4
        /*001c*/ 	.word	index@(vprintf)
	.align		4
        /*0020*/ 	.word	index@(_Z4initP5queue)
	.align		4
        /*0024*/ 	.word	index@(malloc)
	.align		4
        /*0028*/ 	.word	0x00000000
	.align		4
        /*002c*/ 	.word	0xfffffffe
	.align		4
        /*0030*/ 	.word	0x00000000
	.align		4
        /*0034*/ 	.word	0xfffffffd
	.align		4
        /*0038*/ 	.word	0x00000000
	.align		4
        /*003c*/ 	.word	0xfffffffc


//--------------------- .nv.constant4             --------------------------
	.section	.nv.constant4,"a",@progbits
	.align	8
	.align		8
.nv.constant4:
        /*0000*/ 	.dword	malloc
	.align		8
        /*0008*/ 	.dword	vprintf
	.align		8
        /*0010*/ 	.dword	$str
	.align		8
        /*0018*/ 	.dword	$str$1
	.align		8
        /*0020*/ 	.dword	$str$2
	.align		8
        /*0028*/ 	.dword	$str$3
	.align		8
        /*0030*/ 	.dword	$str$4


//--------------------- .text._Z7app_bfsP5queue   --------------------------
	.section	.text._Z7app_bfsP5queue,"ax",@progbits
	.align	128
        .global         _Z7app_bfsP5queue
        .type           _Z7app_bfsP5queue,@function
        .size           _Z7app_bfsP5queue,(.L_x_25 - _Z7app_bfsP5queue)
        .other          _Z7app_bfsP5queue,@"STO_CUDA_ENTRY STV_DEFAULT"
_Z7app_bfsP5queue:
.text._Z7app_bfsP5queue:
[----:B------:R-:W0:Y:S01]  /*0000*/  LDC R1, c[0x0][0x37c] ;  /* 0x0000df00ff017b82 */ /* 0x000e220000000800 */
[----:B------:R-:W-:Y:S01]  /*0010*/  MOV R16, 0x0 ;  /* 0x0000000000107802 */ /* 0x000fe20000000f00 */
[----:B------:R-:W1:Y:S01]  /*0020*/  LDCU UR4, c[0x0][0x2f8] ;  /* 0x00005f00ff0477ac */ /* 0x000e620008000800 */
[----:B0-----:R-:W-:-:S05]  /*0030*/  VIADD R1, R1, 0xffffffe0 ;  /* 0xffffffe001017836 */ /* 0x001fca0000000000 */
[----:B------:R0:W2:Y:S01]  /*0040*/  LDC.64 R6, c[0x4][R16] ;  /* 0x0100000010067b82 */ /* 0x0000a20000000a00 */
[----:B------:R-:W3:Y:S01]  /*0050*/  LDCU UR5, c[0x0][0x2fc] ;  /* 0x00005f80ff0577ac */ /* 0x000ee20008000800 */
[----:B------:R-:W-:Y:S02]  /*0060*/  IMAD.MOV.U32 R4, RZ, RZ, 0x10 ;  /* 0x00000010ff047424 */ /* 0x000fe400078e00ff */
[----:B------:R-:W-:Y:S01]  /*0070*/  IMAD.MOV.U32 R5, RZ, RZ, RZ ;  /* 0x000000ffff057224 */ /* 0x000fe200078e00ff */
[----:B-1----:R-:W-:-:S05]  /*0080*/  IADD3 R28, P0, PT, R1, UR4, RZ ;  /* 0x00000004011c7c10 */ /* 0x002fca000ff1e0ff */
[----:B0--3--:R-:W-:-:S08]  /*0090*/  IMAD.X R2, RZ, RZ, UR5, P0 ;  /* 0x00000005ff027e24 */ /* 0x009fd000080e06ff */
[----:B------:R-:W-:-:S07]  /*00a0*/  LEPC R20, `(.L_x_0) ;  /* 0x000000001014794e */ /* 0x000fce0000000000 */
[----:B--2---:R-:W-:Y:S05]  /*00b0*/  CALL.ABS.NOINC R6 ;  /* 0x0000000006007343 */ /* 0x004fea0003c00000 */
.L_x_0:
[----:B------:R-:W0:Y:S01]  /*00c0*/  S2R R22, SR_CTAID.X ;  /* 0x0000000000167919 */ /* 0x000e220000002500 */
[----:B------:R-:W1:Y:S01]  /*00d0*/  LDC.64 R30, c[0x0][0x358] ;  /* 0x0000d600ff1e7b82 */ /* 0x000e620000000a00 */
[----:B0-----:R-:W-:-:S04]  /*00e0*/  LOP3.LUT R0, R22, 0x1, RZ, 0xc0, !PT ;  /* 0x0000000116007812 */ /* 0x001fc800078ec0ff */
[----:B------:R-:W-:-:S13]  /*00f0*/  ISETP.NE.U32.AND P0, PT, R0, 0x1, PT ;  /* 0x000000010000780c */ /* 0x000fda0003f05070 */
[----:B-1----:R-:W-:Y:S05]  /*0100*/  @P0 BRA `(.L_x_1) ;  /* 0x0000000400200947 */ /* 0x002fea0003800000 */
[----:B------:R-:W0:Y:S01]  /*0110*/  S2R R23, SR_TID.X ;  /* 0x0000000000177919 */ /* 0x000e220000002100 */
[----:B------:R-:W1:Y:S01]  /*0120*/  LDC.64 R16, c[0x4][R16] ;  /* 0x0100000010107b82 */ /* 0x000e620000000a00 */
[----:B------:R-:W0:Y:S01]  /*0130*/  LDCU UR4, c[0x0][0x360] ;  /* 0x00006c00ff0477ac */ /* 0x000e220008000800 */
[----:B------:R-:W-:Y:S02]  /*0140*/  IMAD.MOV.U32 R4, RZ, RZ, 0x10 ;  /* 0x00000010ff047424 */ /* 0x000fe400078e00ff */
[----:B------:R-:W-:Y:S02]  /*0150*/  IMAD.MOV.U32 R5, RZ, RZ, RZ ;  /* 0x000000ffff057224 */ /* 0x000fe400078e00ff */
[----:B0-----:R-:W-:-:S07]  /*0160*/  IMAD R25, R22, UR4, R23 ;  /* 0x0000000416197c24 */ /* 0x001fce000f8e0217 */
[----:B------:R-:W-:-:S07]  /*0170*/  LEPC R20, `(.L_x_2) ;  /* 0x000000001014794e */ /* 0x000fce0000000000 */
[----:B-1----:R-:W-:Y:S05]  /*0180*/  CALL.ABS.NOINC R16 ;  /* 0x0000000010007343 */ /* 0x002fea0003c00000 */
.L_x_2:
[C---:B------:R-:W-:Y:S01]  /*0190*/  R2UR UR6, R30.reuse ;  /* 0x000000001e0672ca */ /* 0x040fe200000e0000 */
[----:B------:R-:W0:Y:S01]  /*01a0*/  LDCU.64 UR4, c[0x0][0x380] ;  /* 0x00007000ff0477ac */ /* 0x000e220008000a00 */
[C---:B------:R-:W-:Y:S01]  /*01b0*/  R2UR UR7, R31.reuse ;  /* 0x000000001f0772ca */ /* 0x040fe200000e0000 */
[----:B------:R-:W-:Y:S01]  /*01c0*/  IMAD.MOV.U32 R18, RZ, RZ, R4 ;  /* 0x000000ffff127224 */ /* 0x000fe200078e0004 */
[----:B------:R-:W-:Y:S01]  /*01d0*/  R2UR UR8, R30 ;  /* 0x000000001e0872ca */ /* 0x000fe200000e0000 */
[----:B------:R-:W-:Y:S01]  /*01e0*/  IMAD.MOV.U32 R19, RZ, RZ, R5 ;  /* 0x000000ffff137224 */ /* 0x000fe200078e0005 */
[----:B------:R-:W-:Y:S01]  /*01f0*/  R2UR UR9, R31 ;  /* 0x000000001f0972ca */ /* 0x000fe200000e0000 */
[----:B------:R-:W1:Y:S01]  /*0200*/  LDC.64 R4, c[0x0][0x380] ;  /* 0x0000e000ff047b82 */ /* 0x000e620000000a00 */
[----:B------:R-:W-:Y:S07]  /*0210*/  BSSY B0, `(.L_x_3) ;  /* 0x0000025000007945 */ /* 0x000fee0003800000 */
[----:B------:R2:W-:Y:S04]  /*0220*/  ST.E desc[UR6][R18.64], R25 ;  /* 0x0000001912007985 */ /* 0x0005e8000c101906 */
[----:B------:R2:W-:Y:S01]  /*0230*/  ST.E.64 desc[UR8][R18.64+0x8], RZ ;  /* 0x000008ff12007985 */ /* 0x0005e2000c101b08 */
[----:B0-----:R-:W-:-:S04]  /*0240*/  UIADD3 UR4, UP0, UPT, UR4, 0x8, URZ ;  /* 0x0000000804047890 */ /* 0x001fc8000ff1e0ff */
[----:B------:R-:W-:Y:S02]  /*0250*/  UIADD3.X UR5, UPT, UPT, URZ, UR5, URZ, UP0, !UPT ;  /* 0x00000005ff057290 */ /* 0x000fe400087fe4ff */
[----:B------:R-:W-:-:S04]  /*0260*/  IMAD.U32 R32, RZ, RZ, UR4 ;  /* 0x00000004ff207e24 */ /* 0x000fc8000f8e00ff */
[----:B--2---:R-:W-:-:S07]  /*0270*/  IMAD.U32 R33, RZ, RZ, UR5 ;  /* 0x00000005ff217e24 */ /* 0x004fce000f8e00ff */
.L_x_9:
[----:B0-----:R-:W-:Y:S01]  /*0280*/  BSSY B1, `(.L_x_4) ;  /* 0x000000d000017945 */ /* 0x001fe20003800000 */
.L_x_6:
[----:B------:R-:W-:Y:S05]  /*0290*/  YIELD ;  /* 0x0000000000007946 */ /* 0x000fea0003800000 */
[----:B------:R-:W-:Y:S02]  /*02a0*/  R2UR UR4, R30 ;  /* 0x000000001e0472ca */ /* 0x000fe400000e0000 */
[----:B------:R-:W-:-:S13]  /*02b0*/  R2UR UR5, R31 ;  /* 0x000000001f0572ca */ /* 0x000fda00000e0000 */
[----:B01----:R-:W2:Y:S01]  /*02c0*/  LDG.E.64 R24, desc[UR4][R4.64+0x8] ;  /* 0x0000080404187981 */ /* 0x003ea2000c1e1b00 */
[----:B------:R-:W-:Y:S02]  /*02d0*/  R2UR UR4, R30 ;  /* 0x000000001e0472ca */ /* 0x000fe400000e0000 */
[----:B------:R-:W-:-:S13]  /*02e0*/  R2UR UR5, R31 ;  /* 0x000000001f0572ca */ /* 0x000fda00000e0000 */
[----:B--2---:R-:W2:Y:S02]  /*02f0*/  LD.E.64 R26, desc[UR4][R24.64+0x8] ;  /* 0x00000804181a7980 */ /* 0x004ea4000c101b00 */
[----:B--2---:R-:W-:-:S04]  /*0300*/  ISETP.NE.U32.AND P0, PT, R26, RZ, PT ;  /* 0x000000ff1a00720c */ /* 0x004fc80003f05070 */
[----:B------:R-:W-:-:S13]  /*0310*/  ISETP.NE.AND.EX P0, PT, R27, RZ, PT, P0 ;  /* 0x000000ff1b00720c */ /* 0x000fda0003f05300 */
[----:B-----5:R-:W-:Y:S05]  /*0320*/  @!P0 BRA `(.L_x_5) ;  /* 0x0000000000088947 */ /* 0x020fea0003800000 */
[----:B------:R0:W5:Y:S01]  /*0330*/  ATOMG.E.CAS.64.STRONG.GPU PT, RZ, [R32], R24, R26 ;  /* 0x0000001820ff73a9 */ /* 0x00016200001ee51a */
[----:B------:R-:W-:Y:S05]  /*0340*/  BRA `(.L_x_6) ;  /* 0xfffffffc00d07947 */ /* 0x000fea000383ffff */
.L_x_5:
[----:B------:R-:W-:Y:S05]  /*0350*/  BSYNC B1 ;  /* 0x0000000000017941 */ /* 0x000fea0003800000 */
.L_x_4:
[----:B------:R-:W-:-:S06]  /*0360*/  CS2R R16, SRZ ;  /* 0x0000000000107805 */ /* 0x000fcc000001ff00 */
[----:B------:R0:W2:Y:S01]  /*0370*/  ATOM.E.CAS.64.STRONG.GPU P0, R16, [R24+0x8], R16, R18 ;  /* 0x000008101810738b */ /* 0x0000a2000010e512 */
[----:B------:R-:W-:Y:S01]  /*0380*/  BSSY.RECONVERGENT B1, `(.L_x_7) ;  /* 0x000000a000017945 */ /* 0x000fe20003800200 */
[----:B--2---:R-:W-:Y:S02]  /*0390*/  IMAD.MOV.U32 R8, RZ, RZ, R16 ;  /* 0x000000ffff087224 */ /* 0x004fe400078e0010 */
[----:B------:R-:W-:Y:S01]  /*03a0*/  IMAD.MOV.U32 R9, RZ, RZ, R17 ;  /* 0x000000ffff097224 */ /* 0x000fe200078e0011 */
[----:B0-----:R-:W-:Y:S06]  /*03b0*/  @P0 BRA `(.L_x_8) ;  /* 0x0000000000180947 */ /* 0x001fec0003800000 */
[----:B------:R-:W2:Y:S02]  /*03c0*/  LD.E.64 R8, [R24+0x8] ;  /* 0x0000000818087980 */ /* 0x000ea40000100b00 */
[----:B--2---:R-:W-:-:S04]  /*03d0*/  ISETP.EQ.U32.AND P0, PT, R8, RZ, PT ;  /* 0x000000ff0800720c */ /* 0x004fc80003f02070 */
[----:B------:R-:W-:-:S04]  /*03e0*/  ISETP.EQ.U32.AND.EX P0, PT, R9, RZ, PT, P0 ;  /* 0x000000ff0900720c */ /* 0x000fc80003f02100 */
[----:B------:R-:W-:Y:S02]  /*03f0*/  SEL R6, R18, R8, P0 ;  /* 0x0000000812067207 */ /* 0x000fe40000000000 */
[----:B------:R-:W-:-:S05]  /*0400*/  SEL R7, R19, R9, P0 ;  /* 0x0000000913077207 */ /* 0x000fca0000000000 */
[----:B------:R0:W-:Y:S02]  /*0410*/  ST.E.64 [R24+0x8], R6 ;  /* 0x0000000818007385 */ /* 0x0001e40000100b06 */
.L_x_8:
[----:B------:R-:W-:Y:S05]  /*0420*/  BSYNC.RECONVERGENT B1 ;  /* 0x0000000000017941 */ /* 0x000fea0003800200 */
.L_x_7:
[----:B------:R-:W-:-:S04]  /*0430*/  ISETP.NE.U32.AND P0, PT, R8, RZ, PT ;  /* 0x000000ff0800720c */ /* 0x000fc80003f05070 */
[----:B------:R-:W-:-:S13]  /*0440*/  ISETP.NE.AND.EX P0, PT, R9, RZ, PT, P0 ;  /* 0x000000ff0900720c */ /* 0x000fda0003f05300 */
[----:B------:R-:W-:Y:S05]  /*0450*/  @P0 BRA `(.L_x_9) ;  /* 0xfffffffc00880947 */ /* 0x000fea000383ffff */
[----:B------:R-:W-:Y:S05]  /*0460*/  BSYNC B0 ;  /* 0x0000000000007941 */ /* 0x000fea0003800000 */
.L_x_3:
[----:B------:R-:W-:Y:S02]  /*0470*/  R2UR UR4, R30 ;  /* 0x000000001e0472ca */ /* 0x000fe400000e0000 */
[----:B------:R-:W-:-:S13]  /*0480*/  R2UR UR5, R31 ;  /* 0x000000001f0572ca */ /* 0x000fda00000e0000 */
[----:B------:R-:W2:Y:S01]  /*0490*/  LD.E R0, desc[UR4][R18.64] ;  /* 0x0000000412007980 */ /* 0x000ea2000c101900 */
[----:B------:R-:W-:Y:S01]  /*04a0*/  MOV R3, 0x8 ;  /* 0x0000000800037802 */ /* 0x000fe20000000f00 */
[----:B------:R-:W1:Y:S01]  /*04b0*/  LDCU.64 UR4, c[0x4][0x10] ;  /* 0x01000200ff0477ac */ /* 0x000e620008000a00 */
[----:B0-----:R-:W-:Y:S01]  /*04c0*/  IADD3 R6, P0, PT, R28, 0x10, RZ ;  /* 0x000000101c067810 */ /* 0x001fe20007f1e0ff */
[----:B------:R0:W-:Y:S01]  /*04d0*/  STL.64 [R1+0x10], R22 ;  /* 0x0000101601007387 */ /* 0x0001e20000100a00 */
[----:B------:R0:W3:Y:S03]  /*04e0*/  LDC.64 R8, c[0x4][R3] ;  /* 0x0100000003087b82 */ /* 0x0000e60000000a00 */
[----:B------:R-:W-:Y:S02]  /*04f0*/  IMAD.X R7, RZ, RZ, R2, P0 ;  /* 0x000000ffff077224 */ /* 0x000fe400000e0602 */
[----:B-1----:R-:W-:-:S02]  /*0500*/  IMAD.U32 R4, RZ, RZ, UR4 ;  /* 0x00000004ff047e24 */ /* 0x002fc4000f8e00ff */
[----:B------:R-:W-:Y:S01]  /*0510*/  IMAD.U32 R5, RZ, RZ, UR5 ;  /* 0x00000005ff057e24 */ /* 0x000fe2000f8e00ff */
[----:B--23--:R0:W-:Y:S06]  /*0520*/  STL [R1+0x18], R0 ;  /* 0x0000180001007387 */ /* 0x00c1ec0000100800 */
[----:B------:R-:W-:-:S07]  /*0530*/  LEPC R20, `(.L_x_10) ;  /* 0x000000001014794e */ /* 0x000fce0000000000 */
[----:B0-----:R-:W-:Y:S05]  /*0540*/  CALL.ABS.NOINC R8 ;  /* 0x0000000008007343 */ /* 0x001fea0003c00000 */
.L_x_10:
[----:B------:R-:W-:Y:S02]  /*0550*/  IMAD.MOV.U32 R16, RZ, RZ, R24 ;  /* 0x000000ffff107224 */ /* 0x000fe400078e0018 */
[----:B------:R-:W-:-:S05]  /*0560*/  IMAD.MOV.U32 R17, RZ, RZ, R25 ;  /* 0x000000ffff117224 */ /* 0x000fca00078e0019 */
[----:B------:R-:W-:Y:S01]  /*0570*/  ATOMG.E.CAS.64.STRONG.GPU PT, RZ, [R32], R16, R18 ;  /* 0x0000001020ff73a9 */ /* 0x000fe200001ee512 */
[----:B------:R-:W-:Y:S05]  /*0580*/  EXIT ;  /* 0x000000000000794d */ /* 0x000fea0003800000 */
.L_x_1:
[----:B------:R-:W-:Y:S01]  /*0590*/  BSSY B6, `(.L_x_11) ;  /* 0x000002b000067945 */ /* 0x000fe20003800000 */
.L_x_14:
[----:B0-----:R-:W0:Y:S01]  /*05a0*/  LDC.64 R12, c[0x0][0x380] ;  /* 0x0000e000ff0c7b82 */ /* 0x001e220000000a00 */
[----:B------:R-:W-:Y:S05]  /*05b0*/  YIELD ;  /* 0x0000000000007946 */ /* 0x000fea0003800000 */
[----:B------:R-:W-:Y:S02]  /*05c0*/  R2UR UR4, R30 ;  /* 0x000000001e0472ca */ /* 0x000fe400000e0000 */
[----:B------:R-:W-:Y:S01]  /*05d0*/  R2UR UR5, R31 ;  /* 0x000000001f0572ca */ /* 0x000fe200000e0000 */
[----:B------:R-:W1:-:S12]  /*05e0*/  LDC.64 R14, c[0x0][0x380] ;  /* 0x0000e000ff0e7b82 */ /* 0x000e580000000a00 */
[----:B0-----:R-:W2:Y:S01]  /*05f0*/  LDG.E.64 R8, desc[UR4][R12.64] ;  /* 0x000000040c087981 */ /* 0x001ea2000c1e1b00 */
[----:B------:R-:W-:Y:S02]  /*0600*/  R2UR UR4, R30 ;  /* 0x000000001e0472ca */ /* 0x000fe400000e0000 */
[----:B------:R-:W-:-:S13]  /*0610*/  R2UR UR5, R31 ;  /* 0x000000001f0572ca */ /* 0x000fda00000e0000 */
[----:B------:R-:W3:Y:S01]  /*0620*/  LDG.E.64 R6, desc[UR4][R12.64+0x8] ;  /* 0x000008040c067981 */ /* 0x000ee2000c1e1b00 */
[----:B------:R-:W-:Y:S02]  /*0630*/  R2UR UR4, R30 ;  /* 0x000000001e0472ca */ /* 0x000fe400000e0000 */
[----:B------:R-:W-:-:S13]  /*0640*/  R2UR UR5, R31 ;  /* 0x000000001f0572ca */ /* 0x000fda00000e0000 */
[----:B--2--5:R0:W5:Y:S01]  /*0650*/  LD.E.64 R10, desc[UR4][R8.64+0x8] ;  /* 0x00000804080a7980 */ /* 0x024162000c101b00 */
[----:B---3--:R-:W-:Y:S02]  /*0660*/  ISETP.NE.U32.AND P0, PT, R8, R6, PT ;  /* 0x000000060800720c */ /* 0x008fe40003f05070 */
[----:B-1----:R-:W-:Y:S02]  /*0670*/  IADD3 R6, P1, PT, R14, 0x8, RZ ;  /* 0x000000080e067810 */ /* 0x002fe40007f3e0ff */
[----:B------:R-:W-:-:S03]  /*0680*/  ISETP.NE.AND.EX P0, PT, R9, R7, PT, P0 ;  /* 0x000000070900720c */ /* 0x000fc60003f05300 */
[----:B------:R-:W-:-:S10]  /*0690*/  IMAD.X R7, RZ, RZ, R15, P1 ;  /* 0x000000ffff077224 */ /* 0x000fd400008e060f */
[----:B0-----:R-:W-:Y:S05]  /*06a0*/  @P0 BRA `(.L_x_12) ;  /* 0x0000000000440947 */ /* 0x001fea0003800000 */
[----:B-----5:R-:W-:-:S04]  /*06b0*/  ISETP.NE.U32.AND P0, PT, R10, RZ, PT ;  /* 0x000000ff0a00720c */ /* 0x020fc80003f05070 */
[----:B------:R-:W-:-:S13]  /*06c0*/  ISETP.NE.AND.EX P0, PT, R11, RZ, PT, P0 ;  /* 0x000000ff0b00720c */ /* 0x000fda0003f05300 */
[----:B------:R-:W-:Y:S05]  /*06d0*/  @!P0 BRA `(.L_x_13) ;  /* 0x0000000000088947 */ /* 0x000fea0003800000 */
[----:B------:R0:W5:Y:S01]  /*06e0*/  ATOMG.E.CAS.64.STRONG.GPU PT, RZ, [R6], R8, R10 ;  /* 0x0000000806ff73a9 */ /* 0x00016200001ee50a */
[----:B------:R-:W-:Y:S05]  /*06f0*/  BRA `(.L_x_14) ;  /* 0xfffffffc00a87947 */ /* 0x000fea000383ffff */
.L_x_13:
[----:B------:R-:W0:Y:S01]  /*0700*/  S2R R23, SR_TID.X ;  /* 0x0000000000177919 */ /* 0x000e220000002100 */
[----:B------:R-:W-:Y:S01]  /*0710*/  MOV R0, 0x8 ;  /* 0x0000000800007802 */ /* 0x000fe20000000f00 */
[----:B------:R-:W1:Y:S01]  /*0720*/  LDCU.64 UR4, c[0x4][0x18] ;  /* 0x01000300ff0477ac */ /* 0x000e620008000a00 */
[----:B------:R-:W-:Y:S02]  /*0730*/  IMAD.MOV.U32 R6, RZ, RZ, R28 ;  /* 0x000000ffff067224 */ /* 0x000fe400078e001c */
[----:B------:R2:W3:Y:S01]  /*0740*/  LDC.64 R8, c[0x4][R0] ;  /* 0x0100000000087b82 */ /* 0x0004e20000000a00 */
[----:B------:R-:W-:Y:S02]  /*0750*/  IMAD.MOV.U32 R7, RZ, RZ, R2 ;  /* 0x000000ffff077224 */ /* 0x000fe400078e0002 */
[----:B-1----:R-:W-:Y:S02]  /*0760*/  IMAD.U32 R4, RZ, RZ, UR4 ;  /* 0x00000004ff047e24 */ /* 0x002fe4000f8e00ff */
[----:B------:R-:W-:Y:S01]  /*0770*/  IMAD.U32 R5, RZ, RZ, UR5 ;  /* 0x00000005ff057e24 */ /* 0x000fe2000f8e00ff */
[----:B0-----:R2:W-:Y:S06]  /*0780*/  STL.64 [R1], R22 ;  /* 0x0000001601007387 */ /* 0x0015ec0000100a00 */
[----:B------:R-:W-:-:S07]  /*0790*/  LEPC R20, `(.L_x_15) ;  /* 0x000000001014794e */ /* 0x000fce0000000000 */
[----:B--23--:R-:W-:Y:S05]  /*07a0*/  CALL.ABS.NOINC R8 ;  /* 0x0000000008007343 */ /* 0x00cfea0003c00000 */
.L_x_15:
[----:B------:R-:W-:Y:S05]  /*07b0*/  EXIT ;  /* 0x000000000000794d */ /* 0x000fea0003800000 */
.L_x_12:
[----:B------:R-:W-:Y:S02]  /*07c0*/  R2UR UR4, R30 ;  /* 0x000000001e0472ca */ /* 0x000fe400000e0000 */
[----:B------:R-:W-:-:S13]  /*07d0*/  R2UR UR5, R31 ;  /* 0x000000001f0572ca */ /* 0x000fda00000e0000 */
[----:B-----5:R-:W2:Y:S04]  /*07e0*/  LD.E R3, desc[UR4][R10.64] ;  /* 0x000000040a037980 */ /* 0x020ea8000c101900 */
[----:B--2---:R1:W-:Y:S04]  /*07f0*/  ST.E desc[UR4][R4.64], R3 ;  /* 0x0000000304007985 */ /* 0x0043e8000c101904 */
[----:B------:R-:W2:Y:S02]  /*0800*/  ATOMG.E.CAS.64.STRONG.GPU PT, R6, [R12], R8, R10 ;  /* 0x000000080c0673a9 */ /* 0x000ea400001ee50a */
[----:B--2---:R-:W-:-:S04]  /*0810*/  ISETP.NE.U32.AND P0, PT, R8, R6, PT ;  /* 0x000000060800720c */ /* 0x004fc80003f05070 */
[----:B------:R-:W-:-:S13]  /*0820*/  ISETP.NE.AND.EX P0, PT, R9, R7, PT, P0 ;  /* 0x000000070900720c */ /* 0x000fda0003f05300 */
[----:B-1----:R-:W-:Y:S05]  /*0830*/  @P0 BRA `(.L_x_14) ;  /* 0xfffffffc00580947 */ /* 0x002fea000383ffff */
[----:B------:R-:W-:Y:S05]  /*0840*/  BSYNC B6 ;  /* 0x0000000000067941 */ /* 0x000fea0003800000 */
.L_x_11:
[----:B------:R-:W-:Y:S02]  /*0850*/  R2UR UR4, R30 ;  /* 0x000000001e0472ca */ /* 0x000fe400000e0000 */
[----:B------:R-:W-:-:S13]  /*0860*/  R2UR UR5, R31 ;  /* 0x000000001f0572ca */ /* 0x000fda00000e0000 */
[----:B------:R0:W2:Y:S01]  /*0870*/  LD.E R0, desc[UR4][R4.64] ;  /* 0x0000000404007980 */ /* 0x0000a2000c101900 */
[----:B------:R-:W-:Y:S01]  /*0880*/  MOV R3, 0x8 ;  /* 0x0000000800037802 */ /* 0x000fe20000000f00 */
[----:B------:R-:W0:Y:S01]  /*0890*/  LDCU.64 UR4, c[0x4][0x20] ;  /* 0x01000400ff0477ac */ /* 0x000e220008000a00 */
[----:B------:R-:W-:Y:S01]  /*08a0*/  IMAD.MOV.U32 R6, RZ, RZ, R28 ;  /* 0x000000ffff067224 */ /* 0x000fe200078e001c */
[----:B------:R-:W1:Y:S01]  /*08b0*/  S2R R23, SR_TID.X ;  /* 0x0000000000177919 */ /* 0x000e620000002100 */
[----:B------:R3:W4:Y:S01]  /*08c0*/  LDC.64 R8, c[0x4][R3] ;  /* 0x0100000003087b82 */ /* 0x0007220000000a00 */
[----:B------:R-:W-:Y:S02]  /*08d0*/  IMAD.MOV.U32 R7, RZ, RZ, R2 ;  /* 0x000000ffff077224 */ /* 0x000fe400078e0002 */
[----:B0-----:R-:W-:Y:S02]  /*08e0*/  IMAD.U32 R4, RZ, RZ, UR4 ;  /* 0x00000004ff047e24 */ /* 0x001fe4000f8e00ff */
[----:B------:R-:W-:Y:S01]  /*08f0*/  IMAD.U32 R5, RZ, RZ, UR5 ;  /* 0x00000005ff057e24 */ /* 0x000fe2000f8e00ff */
[----:B-1----:R3:W-:Y:S04]  /*0900*/  STL.64 [R1], R22 ;  /* 0x0000001601007387 */ /* 0x0027e80000100a00 */
[----:B--2-4-:R3:W-:Y:S02]  /*0910*/  STL [R1+0x8], R0 ;  /* 0x0000080001007387 */ /* 0x0147e40000100800 */
[----:B------:R-:W-:-:S07]  /*0920*/  LEPC R20, `(.L_x_16) ;  /* 0x000000001014794e */ /* 0x000fce0000000000 */
[----:B---3--:R-:W-:Y:S05]  /*0930*/  CALL.ABS.NOINC R8 ;  /* 0x0000000008007343 */ /* 0x008fea0003c00000 */
.L_x_16:
[----:B------:R-:W-:Y:S05]  /*0940*/  EXIT ;  /* 0x000000000000794d */ /* 0x000fea0003800000 */
.L_x_17:
[----:B------:R-:W-:-:S00]  /*0950*/  BRA `(.L_x_17) ;  /* 0xfffffffc00fc7947 */ /* 0x000fc0000383ffff */
[----:B------:R-:W-:-:S00]  /*0960*/  NOP ;  /* 0x0000000000007918 */ /* 0x000fc00000000000 */
        /* <DEDUP_REMOVED lines=9> */
.L_x_25:


//--------------------- .text._Z4showP5queue      --------------------------
	.section	.text._Z4showP5queue,"ax",@progbits
	.align	128
        .global         _Z4showP5queue
        .type           _Z4showP5queue,@function
        .size           _Z4showP5queue,(.L_x_26 - _Z4showP5queue)
        .other          _Z4showP5queue,@"STO_CUDA_ENTRY STV_DEFAULT"
_Z4showP5queue:
.text._Z4showP5queue:
[----:B------:R-:W0:Y:S08]  /*0000*/  LDC R1, c[0x0][0x37c] ;  /* 0x0000df00ff017b82 */ /* 0x000e300000000800 */
[----:B------:R-:W1:Y:S01]  /*0010*/  LDC.64 R4, c[0x0][0x380] ;  /* 0x0000e000ff047b82 */ /* 0x000e620000000a00 */
[----:B------:R-:W1:Y:S01]  /*0020*/  LDCU.64 UR36, c[0x0][0x358] ;  /* 0x00006b00ff2477ac */ /* 0x000e620008000a00 */
[----:B0-----:R-:W-:Y:S01]  /*0030*/  VIADD R1, R1, 0xfffffff8 ;  /* 0xfffffff801017836 */ /* 0x001fe20000000000 */
[----:B-1----:R-:W2:Y:S01]  /*0040*/  LDG.E.64 R16, desc[UR36][R4.64] ;  /* 0x0000002404107981 */ /* 0x002ea2000c1e1b00 */
[----:B------:R-:W0:Y:S01]  /*0050*/  LDCU UR4, c[0x0][0x2f8] ;  /* 0x00005f00ff0477ac */ /* 0x000e220008000800 */
[----:B------:R-:W1:Y:S02]  /*0060*/  LDCU UR5, c[0x0][0x2fc] ;  /* 0x00005f80ff0577ac */ /* 0x000e640008000800 */
[----:B0-----:R-:W-:-:S05]  /*0070*/  IADD3 R2, P1, PT, R1, UR4, RZ ;  /* 0x0000000401027c10 */ /* 0x001fca000ff3e0ff */
[----:B-1----:R-:W-:Y:S01]  /*0080*/  IMAD.X R18, RZ, RZ, UR5, P1 ;  /* 0x00000005ff127e24 */ /* 0x002fe200088e06ff */
[----:B--2---:R-:W-:-:S04]  /*0090*/  ISETP.NE.U32.AND P0, PT, R16, RZ, PT ;  /* 0x000000ff1000720c */ /* 0x004fc80003f05070 */
[----:B------:R-:W-:-:S13]  /*00a0*/  ISETP.NE.AND.EX P0, PT, R17, RZ, PT, P0 ;  /* 0x000000ff1100720c */ /* 0x000fda0003f05300 */
[----:B------:R-:W-:Y:S05]  /*00b0*/  @!P0 BRA `(.L_x_18) ;  /* 0x0000000000448947 */ /* 0x000fea0003800000 */
[----:B------:R-:W-:Y:S01]  /*00c0*/  BSSY.RECONVERGENT B6, `(.L_x_18) ;  /* 0x0000010000067945 */ /* 0x000fe20003800200 */
.L_x_20:
[----:B------:R-:W2:Y:S01]  /*00d0*/  LD.E R0, desc[UR36][R16.64] ;  /* 0x0000002410007980 */ /* 0x000ea2000c101900 */
[----:B------:R-:W-:Y:S01]  /*00e0*/  MOV R3, 0x8 ;  /* 0x0000000800037802 */ /* 0x000fe20000000f00 */
[----:B------:R-:W0:Y:S01]  /*00f0*/  LDCU.64 UR4, c[0x4][0x28] ;  /* 0x01000500ff0477ac */ /* 0x000e220008000a00 */
[----:B------:R-:W-:Y:S02]  /*0100*/  IMAD.MOV.U32 R6, RZ, RZ, R2 ;  /* 0x000000ffff067224 */ /* 0x000fe400078e0002 */
[----:B------:R1:W3:Y:S01]  /*0110*/  LDC.64 R8, c[0x4][R3] ;  /* 0x0100000003087b82 */ /* 0x0002e20000000a00 */
[----:B------:R-:W-:Y:S02]  /*0120*/  IMAD.MOV.U32 R7, RZ, RZ, R18 ;  /* 0x000000ffff077224 */ /* 0x000fe400078e0012 */
[----:B0-----:R-:W-:Y:S02]  /*0130*/  IMAD.U32 R4, RZ, RZ, UR4 ;  /* 0x00000004ff047e24 */ /* 0x001fe4000f8e00ff */
[----:B------:R-:W-:Y:S01]  /*0140*/  IMAD.U32 R5, RZ, RZ, UR5 ;  /* 0x00000005ff057e24 */ /* 0x000fe2000f8e00ff */
[----:B--23--:R1:W-:Y:S06]  /*0150*/  STL [R1], R0 ;  /* 0x0000000001007387 */ /* 0x00c3ec0000100800 */
[----:B------:R-:W-:-:S07]  /*0160*/  LEPC R20, `(.L_x_19) ;  /* 0x000000001014794e */ /* 0x000fce0000000000 */
[----:B-1----:R-:W-:Y:S05]  /*0170*/  CALL.ABS.NOINC R8 ;  /* 0x0000000008007343 */ /* 0x002fea0003c00000 */
.L_x_19:
[----:B------:R-:W2:Y:S02]  /*0180*/  LD.E.64 R16, desc[UR36][R16.64+0x8] ;  /* 0x0000082410107980 */ /* 0x000ea4000c101b00 */
[----:B--2---:R-:W-:-:S04]  /*0190*/  ISETP.NE.U32.AND P0, PT, R16, RZ, PT ;  /* 0x000000ff1000720c */ /* 0x004fc80003f05070 */
[----:B------:R-:W-:-:S13]  /*01a0*/  ISETP.NE.AND.EX P0, PT, R17, RZ, PT, P0 ;  /* 0x000000ff1100720c */ /* 0x000fda0003f05300 */
[----:B------:R-:W-:Y:S05]  /*01b0*/  @P0 BRA `(.L_x_20) ;  /* 0xfffffffc00c40947 */ /* 0x000fea000383ffff */
[----:B------:R-:W-:Y:S05]  /*01c0*/  BSYNC.RECONVERGENT B6 ;  /* 0x0000000000067941 */ /* 0x000fea0003800200 */
.L_x_18:
[----:B------:R-:W-:Y:S01]  /*01d0*/  MOV R0, 0x8 ;  /* 0x0000000800007802 */ /* 0x000fe20000000f00 */
[----:B------:R-:W0:Y:S01]  /*01e0*/  LDCU.64 UR4, c[0x4][0x30] ;  /* 0x01000600ff0477ac */ /* 0x000e220008000a00 */
[----:B------:R-:W-:Y:S02]  /*01f0*/  CS2R R6, SRZ ;  /* 0x0000000000067805 */ /* 0x000fe4000001ff00 */
[----:B------:R1:W2:Y:S01]  /*0200*/  LDC.64 R2, c[0x4][R0] ;  /* 0x0100000000027b82 */ /* 0x0002a20000000a00 */
[----:B0-----:R-:W-:Y:S02]  /*0210*/  IMAD.U32 R4, RZ, RZ, UR4 ;  /* 0x00000004ff047e24 */ /* 0x001fe4000f8e00ff */
[----:B-1----:R-:W-:-:S07]  /*0220*/  IMAD.U32 R5, RZ, RZ, UR5 ;  /* 0x00000005ff057e24 */ /* 0x002fce000f8e00ff */
[----:B------:R-:W-:-:S07]  /*0230*/  LEPC R20, `(.L_x_21) ;  /* 0x000000001014794e */ /* 0x000fce0000000000 */
[----:B--2---:R-:W-:Y:S05]  /*0240*/  CALL.ABS.NOINC R2 ;  /* 0x0000000002007343 */ /* 0x004fea0003c00000 */
.L_x_21:
[----:B------:R-:W-:Y:S05]  /*0250*/  EXIT ;  /* 0x000000000000794d */ /* 0x000fea0003800000 */
.L_x_22:
        /* <DEDUP_REMOVED lines=10> */
.L_x_26:


//--------------------- .text._Z4initP5queue      --------------------------
	.section	.text._Z4initP5queue,"ax",@progbits
	.align	128
        .global         _Z4initP5queue
        .type           _Z4initP5queue,@function
        .size           _Z4initP5queue,(.L_x_27 - _Z4initP5queue)
        .other          _Z4initP5queue,@"STO_CUDA_ENTRY STV_DEFAULT"
_Z4initP5queue:
.text._Z4initP5queue:
[----:B------:R-:W0:Y:S01]  /*0000*/  LDC R1, c[0x0][0x37c] ;  /* 0x0000df00ff017b82 */ /* 0x000e220000000800 */
[----:B------:R-:W-:Y:S01]  /*0010*/  MOV R0, 0x0 ;  /* 0x0000000000007802 */ /* 0x000fe20000000f00 */
[----:B------:R-:W-:Y:S02]  /*0020*/  HFMA2 R5, -RZ, RZ, 0, 0 ;  /* 0x00000000ff057431 */ /* 0x000fe400000001ff */
[----:B------:R-:W-:Y:S01]  /*0030*/  IMAD.MOV.U32 R4, RZ, RZ, 0x10 ;  /* 0x00000010ff047424 */ /* 0x000fe200078e00ff */
[----:B------:R-:W1:Y:S03]  /*0040*/  LDCU.64 UR36, c[0x0][0x358] ;  /* 0x00006b00ff2477ac */ /* 0x000e660008000a00 */
[----:B------:R2:W3:Y:S03]  /*0050*/  LDC.64 R2, c[0x4][R0] ;  /* 0x0100000000027b82 */ /* 0x0004e60000000a00 */
[----:B------:R-:W-:-:S07]  /*0060*/  LEPC R20, `(.L_x_23) ;  /* 0x000000001014794e */ /* 0x000fce0000000000 */
[----:B0123--:R-:W-:Y:S05]  /*0070*/  CALL.ABS.NOINC R2 ;  /* 0x0000000002007343 */ /* 0x00ffea0003c00000 */
.L_x_23:
[----:B------:R-:W0:Y:S01]  /*0080*/  LDC.64 R2, c[0x0][0x380] ;  /* 0x0000e000ff027b82 */ /* 0x000e220000000a00 */
[----:B------:R-:W-:Y:S01]  /*0090*/  IMAD.MOV.U32 R7, RZ, RZ, -0x1 ;  /* 0xffffffffff077424 */ /* 0x000fe200078e00ff */
[----:B------:R-:W-:Y:S04]  /*00a0*/  ST.E.64 desc[UR36][R4.64+0x8], RZ ;  /* 0x000008ff04007985 */ /* 0x000fe8000c101b24 */
[----:B------:R-:W-:Y:S04]  /*00b0*/  ST.E desc[UR36][R4.64], R7 ;  /* 0x0000000704007985 */ /* 0x000fe8000c101924 */
[----:B0-----:R-:W-:Y:S04]  /*00c0*/  STG.E.64 desc[UR36][R2.64], R4 ;  /* 0x0000000402007986 */ /* 0x001fe8000c101b24 */
[----:B------:R-:W-:Y:S01]  /*00d0*/  STG.E.64 desc[UR36][R2.64+0x8], R4 ;  /* 0x0000080402007986 */ /* 0x000fe2000c101b24 */
[----:B------:R-:W-:Y:S05]  /*00e0*/  EXIT ;  /* 0x000000000000794d */ /* 0x000fea0003800000 */
.L_x_24:
        /* <DEDUP_REMOVED lines=9> */
.L_x_27:


//--------------------- .nv.global.init           --------------------------
	.section	.nv.global.init,"aw",@progbits
.nv.global.init:
	.type		$str$4,@object
	.size		$str$4,($str$3 - $str$4)
$str$4:
        /*0000*/ 	.byte	0x0a, 0x00
	.type		$str$3,@object
	.size		$str$3,($str - $str$3)
$str$3:
        /*0002*/ 	.byte	0x25, 0x64, 0x09, 0x00
	.type		$str,@object
	.size		$str,($str$2 - $str)
$str:
        /*0006*/ 	.byte	0x42, 0x6c, 0x6f, 0x63, 0x6b, 0x3a, 0x25, 0x64, 0x20, 0x54, 0x68, 0x72, 0x65, 0x61, 0x64, 0x3a
        /*0016*/ 	.byte	0x25, 0x64, 0x20, 0x69, 0x6e, 0x3a, 0x25, 0x64, 0x0a, 0x00
	.type		$str$2,@object
	.size		$str$2,($str$1 - $str$2)
$str$2:
        /*0020*/ 	.byte	0x42, 0x6c, 0x6f, 0x63, 0x6b, 0x3a, 0x25, 0x64, 0x20, 0x54, 0x68, 0x72, 0x65, 0x61, 0x64, 0x3a
        /*0030*/ 	.byte	0x25, 0x64, 0x20, 0x6f, 0x75, 0x74, 0x3a, 0x25, 0x64, 0x0a, 0x00
	.type		$str$1,@object
	.size		$str$1,(.L_1 - $str$1)
$str$1:
        /*003b*/ 	.byte	0x42, 0x6c, 0x6f, 0x63, 0x6b, 0x3a, 0x25, 0x64, 0x20, 0x54, 0x68, 0x72, 0x65, 0x61, 0x64, 0x3a
        /*004b*/ 	.byte	0x25, 0x64, 0x20, 0x6f, 0x75, 0x74, 0x3a, 0x4e, 0x55, 0x4c, 0x4c, 0x0a, 0x00
.L_1:


//--------------------- .nv.shared.reserved.0     --------------------------
	.section	.nv.shared.reserved.0,"aw",@nobits
	.weak		__nv_reservedSMEM_offset_0_alias
	.size		__nv_reservedSMEM_offset_0_alias, 0, 64
	.other		__nv_reservedSMEM_offset_0_alias,@"STO_CUDA_RESERVED_SHARED STV_DEFAULT"
__nv_reservedSMEM_offset_0_alias:
	.zero		0
	.zero		64


//--------------------- .nv.constant0._Z7app_bfsP5queue --------------------------
	.section	.nv.constant0._Z7app_bfsP5queue,"a",@progbits
	.sectionflags	@""
	.align	4
.nv.constant0._Z7app_bfsP5queue:
	.zero		904


//--------------------- .nv.constant0._Z4showP5queue --------------------------
	.section	.nv.constant0._Z4showP5queue,"a",@progbits
	.sectionflags	@""
	.align	4
.nv.constant0._Z4showP5queue:
	.zero		904


//--------------------- .nv.constant0._Z4initP5queue --------------------------
	.section	.nv.constant0._Z4initP5queue,"a",@progbits
	.sectionflags	@""
	.align	4
.nv.constant0._Z4initP5queue:
	.zero		904


//--------------------- SYMBOLS --------------------------

	.type		.nv.reservedSmem.offset0,@object
	.size		.nv.reservedSmem.offset0,0x4
	.type		malloc,@function
	.type		vprintf,@function
